//
// Generated by NVIDIA NVVM Compiler
//
// Compiler Build ID: CL-36424714
// Cuda compilation tools, release 13.0, V13.0.88
// Based on NVVM 20.0.0
//

.version 9.0
.target sm_100
.address_size 64

	// .globl	_Z14tiledStencil3DPKfPf
// _ZZ14tiledStencil3DPKfPfE4tile has been demoted

.visible .entry _Z14tiledStencil3DPKfPf(
	.param .u64 .ptr .align 1 _Z14tiledStencil3DPKfPf_param_0,
	.param .u64 .ptr .align 1 _Z14tiledStencil3DPKfPf_param_1
)
{
	.reg .pred 	%p<21>;
	.reg .b32 	%r<98>;
	.reg .b32 	%f<17>;
	.reg .b64 	%rd<9>;
	// demoted variable
	.shared .align 4 .b8 _ZZ14tiledStencil3DPKfPfE4tile[4000];
	ld.param.u64 	%rd3, [_Z14tiledStencil3DPKfPf_param_0];
	ld.param.u64 	%rd4, [_Z14tiledStencil3DPKfPf_param_1];
	mov.u32 	%r1, %tid.x;
	mov.u32 	%r2, %tid.y;
	mov.u32 	%r95, %tid.z;
	setp.gt.u32 	%p4, %r95, 9;
	@%p4 bra 	$L__BB0_6;
	mov.u32 	%r33, %ctaid.z;
	shl.b32 	%r34, %r33, 3;
	mov.u32 	%r35, %ctaid.x;
	shl.b32 	%r36, %r35, 3;
	add.s32 	%r37, %r1, %r36;
	add.s32 	%r38, %r37, -1;
	mov.u32 	%r39, %ctaid.y;
	shl.b32 	%r40, %r39, 3;
	add.s32 	%r41, %r2, %r40;
	add.s32 	%r43, %r41, -1;
	max.u32 	%r44, %r38, %r43;
	setp.lt.u32 	%p1, %r44, 32;
	mov.u32 	%r4, %ntid.z;
	mul.lo.s32 	%r45, %r2, 40;
	mad.lo.s32 	%r46, %r95, 400, %r45;
	shl.b32 	%r47, %r1, 2;
	add.s32 	%r48, %r46, %r47;
	mov.u32 	%r49, _ZZ14tiledStencil3DPKfPfE4tile;
	add.s32 	%r93, %r49, %r48;
	mul.lo.s32 	%r6, %r4, 400;
	add.s32 	%r92, %r95, -1;
	shl.b32 	%r50, %r33, 13;
	or.b32  	%r51, %r1, %r50;
	shl.b32 	%r52, %r95, 10;
	add.s32 	%r53, %r51, %r52;
	shl.b32 	%r54, %r39, 8;
	add.s32 	%r55, %r53, %r54;
	shl.b32 	%r56, %r2, 5;
	add.s32 	%r57, %r55, %r56;
	add.s32 	%r91, %r57, %r36;
	shl.b32 	%r9, %r4, 10;
	add.s32 	%r90, %r95, %r34;
	cvta.to.global.u64 	%rd1, %rd3;
	not.pred 	%p6, %p1;
$L__BB0_2:
	add.s32 	%r58, %r90, -1;
	setp.gt.u32 	%p5, %r58, 31;
	or.pred  	%p7, %p6, %p5;
	@%p7 bra 	$L__BB0_4;
	add.s32 	%r60, %r91, -1057;
	mul.wide.u32 	%rd5, %r60, 4;
	add.s64 	%rd6, %rd1, %rd5;
	ld.global.f32 	%f1, [%rd6];
	st.shared.f32 	[%r93], %f1;
	bra.uni 	$L__BB0_5;
$L__BB0_4:
	mov.b32 	%r59, 0;
	st.shared.u32 	[%r93], %r59;
$L__BB0_5:
	add.s32 	%r93, %r93, %r6;
	add.s32 	%r92, %r92, %r4;
	add.s32 	%r61, %r92, 1;
	add.s32 	%r91, %r91, %r9;
	add.s32 	%r90, %r90, %r4;
	setp.lt.u32 	%p8, %r61, 10;
	@%p8 bra 	$L__BB0_2;
$L__BB0_6:
	bar.sync 	0;
	setp.gt.u32 	%p9, %r95, 7;
	@%p9 bra 	$L__BB0_12;
	add.s32 	%r62, %r1, -1;
	setp.lt.u32 	%p10, %r62, 8;
	setp.ne.s32 	%p11, %r2, 0;
	setp.lt.u32 	%p12, %r2, 9;
	and.pred  	%p13, %p10, %p12;
	and.pred  	%p2, %p13, %p11;
	mov.u32 	%r64, %ctaid.x;
	shl.b32 	%r65, %r64, 3;
	add.s32 	%r66, %r65, %r62;
	mov.u32 	%r67, %ctaid.y;
	shl.b32 	%r69, %r67, 3;
	add.s32 	%r70, %r2, %r69;
	add.s32 	%r71, %r70, -1;
	mov.u32 	%r72, %ctaid.z;
	shl.b32 	%r73, %r72, 3;
	setp.lt.s32 	%p14, %r66, 32;
	setp.lt.u32 	%p15, %r71, 32;
	and.pred  	%p3, %p14, %p15;
	mov.u32 	%r19, %ntid.z;
	add.s32 	%r97, %r95, %r73;
	shl.b32 	%r74, %r72, 13;
	or.b32  	%r75, %r1, %r74;
	shl.b32 	%r76, %r95, 10;
	add.s32 	%r77, %r75, %r76;
	shl.b32 	%r78, %r67, 8;
	add.s32 	%r79, %r77, %r78;
	shl.b32 	%r80, %r2, 5;
	add.s32 	%r81, %r79, %r80;
	add.s32 	%r96, %r81, %r65;
	shl.b32 	%r22, %r19, 10;
	mul.lo.s32 	%r82, %r2, 40;
	mad.lo.s32 	%r83, %r95, 400, %r82;
	shl.b32 	%r84, %r1, 2;
	add.s32 	%r85, %r83, %r84;
	mov.u32 	%r86, _ZZ14tiledStencil3DPKfPfE4tile;
	add.s32 	%r87, %r85, %r86;
	add.s32 	%r94, %r87, 400;
	mul.lo.s32 	%r24, %r19, 400;
	cvta.to.global.u64 	%rd2, %rd4;
	not.pred 	%p16, %p2;
	not.pred 	%p18, %p3;
$L__BB0_8:
	@%p16 bra 	$L__BB0_11;
	setp.gt.u32 	%p17, %r97, 31;
	or.pred  	%p19, %p18, %p17;
	@%p19 bra 	$L__BB0_11;
	ld.shared.f32 	%f2, [%r94];
	ld.shared.f32 	%f3, [%r94+400];
	ld.shared.f32 	%f4, [%r94+-400];
	ld.shared.f32 	%f5, [%r94+40];
	ld.shared.f32 	%f6, [%r94+-40];
	ld.shared.f32 	%f7, [%r94+4];
	ld.shared.f32 	%f8, [%r94+-4];
	add.f32 	%f9, %f3, %f4;
	add.f32 	%f10, %f9, %f5;
	add.f32 	%f11, %f10, %f6;
	add.f32 	%f12, %f11, %f7;
	add.f32 	%f13, %f12, %f8;
	mul.f32 	%f14, %f13, 0f3F000000;
	div.rn.f32 	%f15, %f14, 0f40C00000;
	fma.rn.f32 	%f16, %f2, 0f3F000000, %f15;
	add.s32 	%r88, %r96, -33;
	mul.wide.s32 	%rd7, %r88, 4;
	add.s64 	%rd8, %rd2, %rd7;
	st.global.f32 	[%rd8], %f16;
$L__BB0_11:
	add.s32 	%r97, %r97, %r19;
	add.s32 	%r96, %r96, %r22;
	add.s32 	%r95, %r95, %r19;
	add.s32 	%r89, %r95, 1;
	add.s32 	%r94, %r94, %r24;
	setp.lt.u32 	%p20, %r89, 9;
	@%p20 bra 	$L__BB0_8;
$L__BB0_12:
	ret;

}


// ===== COMPILED SASS (sm_100) =====

	.target	sm_100

	.elftype	@"ET_EXEC"


//--------------------- .note.nv.tkinfo           --------------------------
	.section	.note.nv.tkinfo,"",@"SHT_NOTE"
	.sectionflags	@"SHF_NOTE_NV_TKINFO"
	.tkinfo
        /*0018*/ 	.word	0x00000002
        /*0030*/ 	.string	""
        /*0030*/ 	.string	"ptxas"
        /*0030*/ 	.string	"Cuda compilation tools, release 13.0, V13.0.88"
        /*0030*/ 	.string	"Build cuda_13.0.r13.0/compiler.36424714_0"
        /*0030*/ 	.string	"-arch sm_100 -m 64 "



//--------------------- .note.nv.cuinfo           --------------------------
	.section	.note.nv.cuinfo,"",@"SHT_NOTE"
	.sectionflags	@"SHF_NOTE_NV_CUINFO"
        /*0018*/ 	.short	0x0002
        /*001a*/ 	.short	0x0064
        /*001c*/ 	.short	0x0082
	.zero		2


//--------------------- .nv.info                  --------------------------
	.section	.nv.info,"",@"SHT_CUDA_INFO"
	.align	4


	//----- nvinfo : EIATTR_REGCOUNT
	.align		4
        /*0000*/ 	.byte	0x04, 0x2f
        /*0002*/ 	.short	(.L_1 - .L_0)
	.align		4
.L_0:
        /*0004*/ 	.word	index@(_Z14tiledStencil3DPKfPf)
        /*0008*/ 	.word	0x00000014


	//----- nvinfo : EIATTR_FRAME_SIZE
	.align		4
.L_1:
        /*000c*/ 	.byte	0x04, 0x11
        /*000e*/ 	.short	(.L_3 - .L_2)
	.align		4
.L_2:
        /*0010*/ 	.word	index@($__internal_0_$__cuda_sm3x_div_rn_noftz_f32_slowpath)
        /*0014*/ 	.word	0x00000000


	//----- nvinfo : EIATTR_FRAME_SIZE
	.align		4
.L_3:
        /*0018*/ 	.byte	0x04, 0x11
        /*001a*/ 	.short	(.L_5 - .L_4)
	.align		4
.L_4:
        /*001c*/ 	.word	index@(_Z14tiledStencil3DPKfPf)
        /*0020*/ 	.word	0x00000000


	//----- nvinfo : EIATTR_MIN_STACK_SIZE
	.align		4
.L_5:
        /*0024*/ 	.byte	0x04, 0x12
        /*0026*/ 	.short	(.L_7 - .L_6)
	.align		4
.L_6:
        /*0028*/ 	.word	index@(_Z14tiledStencil3DPKfPf)
        /*002c*/ 	.word	0x00000000
.L_7:


//--------------------- .nv.compat                --------------------------
	.section	.nv.compat,"",@"SHT_CUDA_COMPAT_INFO"
	.align	4
        /*0000*/ 	.byte	0x02, 0x09, 0x00, 0x00, 0x02, 0x02, 0x01, 0x00, 0x02, 0x05, 0x05, 0x00, 0x03, 0x07, 0x01, 0x01
        /*0010*/ 	.byte	0x02, 0x03, 0x00, 0x00, 0x02, 0x06, 0x01, 0x00, 0x04, 0x0b, 0x08, 0x00, 0x01, 0x00, 0x00, 0x00
        /*0020*/ 	.byte	0x00, 0x00, 0x00, 0x00


//--------------------- .nv.info._Z14tiledStencil3DPKfPf --------------------------
	.section	.nv.info._Z14tiledStencil3DPKfPf,"",@"SHT_CUDA_INFO"
	.sectionflags	@""
	.align	4


	//----- nvinfo : EIATTR_CUDA_API_VERSION
	.align		4
        /*0000*/ 	.byte	0x04, 0x37
        /*0002*/ 	.short	(.L_9 - .L_8)
.L_8:
        /*0004*/ 	.word	0x00000082


	//----- nvinfo : EIATTR_KPARAM_INFO
	.align		4
.L_9:
        /*0008*/ 	.byte	0x04, 0x17
        /*000a*/ 	.short	(.L_11 - .L_10)
.L_10:
        /*000c*/ 	.word	0x00000000
        /*0010*/ 	.short	0x0001
        /*0012*/ 	.short	0x0008
        /*0014*/ 	.byte	0x00, 0xf5, 0x21, 0x00


	//----- nvinfo : EIATTR_KPARAM_INFO
	.align		4
.L_11:
        /*0018*/ 	.byte	0x04, 0x17
        /*001a*/ 	.short	(.L_13 - .L_12)
.L_12:
        /*001c*/ 	.word	0x00000000
        /*0020*/ 	.short	0x0000
        /*0022*/ 	.short	0x0000
        /*0024*/ 	.byte	0x00, 0xf5, 0x21, 0x00


	//----- nvinfo : EIATTR_SPARSE_MMA_MASK
	.align		4
.L_13:
        /*0028*/ 	.byte	0x03, 0x50
        /*002a*/ 	.short	0x0000


	//----- nvinfo : EIATTR_MAXREG_COUNT
	.align		4
        /*002c*/ 	.byte	0x03, 0x1b
        /*002e*/ 	.short	0x00ff


	//----- nvinfo : EIATTR_NUM_BARRIERS
	.align		4
        /*0030*/ 	.byte	0x02, 0x4c
        /*0032*/ 	.byte	0x01
	.zero		1


	//----- nvinfo : EIATTR_MERCURY_ISA_VERSION
	.align		4
        /*0034*/ 	.byte	0x03, 0x5f
        /*0036*/ 	.short	0x0101


	//----- nvinfo : EIATTR_VRC_CTA_INIT_COUNT
	.align		4
        /*0038*/ 	.byte	0x02, 0x4a
	.zero		1
	.zero		1


	//----- nvinfo : EIATTR_EXIT_INSTR_OFFSETS
	.align		4
        /*003c*/ 	.byte	0x04, 0x1c
        /*003e*/ 	.short	(.L_15 - .L_14)


	//   ....[0]....
.L_14:
        /*0040*/ 	.word	0x00000310


	//   ....[1]....
        /*0044*/ 	.word	0x00000790


	//----- nvinfo : EIATTR_CRS_STACK_SIZE
	.align		4
.L_15:
        /*0048*/ 	.byte	0x04, 0x1e
        /*004a*/ 	.short	(.L_17 - .L_16)
.L_16:
        /*004c*/ 	.word	0x00000000


	//----- nvinfo : EIATTR_CBANK_PARAM_SIZE
	.align		4
.L_17:
        /*0050*/ 	.byte	0x03, 0x19
        /*0052*/ 	.short	0x0010


	//----- nvinfo : EIATTR_PARAM_CBANK
	.align		4
        /*0054*/ 	.byte	0x04, 0x0a
        /*0056*/ 	.short	(.L_19 - .L_18)
	.align		4
.L_18:
        /*0058*/ 	.word	index@(.nv.constant0._Z14tiledStencil3DPKfPf)
        /*005c*/ 	.short	0x0380
        /*005e*/ 	.short	0x0010


	//----- nvinfo : EIATTR_SW_WAR
	.align		4
.L_19:
        /*0060*/ 	.byte	0x04, 0x36
        /*0062*/ 	.short	(.L_21 - .L_20)
.L_20:
        /*0064*/ 	.word	0x00000008
.L_21:


//--------------------- .nv.callgraph             --------------------------
	.section	.nv.callgraph,"",@"SHT_CUDA_CALLGRAPH"
	.align	4
	.sectionentsize	8
	.align		4
        /*0000*/ 	.word	0x00000000
	.align		4
        /*0004*/ 	.word	0xffffffff
	.align		4
        /*0008*/ 	.word	0x00000000
	.align		4
        /*000c*/ 	.word	0xfffffffe
	.align		4
        /*0010*/ 	.word	0x00000000
	.align		4
        /*0014*/ 	.word	0xfffffffd
	.align		4
        /*0018*/ 	.word	0x00000000
	.align		4
        /*001c*/ 	.word	0xfffffffc


//--------------------- .text._Z14tiledStencil3DPKfPf --------------------------
	.section	.text._Z14tiledStencil3DPKfPf,"ax",@progbits
	.align	128
        .global         _Z14tiledStencil3DPKfPf
        .type           _Z14tiledStencil3DPKfPf,@function
        .size           _Z14tiledStencil3DPKfPf,(.L_x_21 - _Z14tiledStencil3DPKfPf)
        .other          _Z14tiledStencil3DPKfPf,@"STO_CUDA_ENTRY STV_DEFAULT"
_Z14tiledStencil3DPKfPf:
.text._Z14tiledStencil3DPKfPf:
[----:B------:R-:W-:Y:S01]  /*0000*/  LDC R1, c[0x0][0x37c] ;  /* 0x0000df00ff017b82 */ /* 0x000fe20000000800 */
[----:B------:R-:W0:Y:S01]  /*0010*/  S2R R4, SR_TID.Z ;  /* 0x0000000000047919 */ /* 0x000e220000002300 */
[----:B------:R-:W1:Y:S01]  /*0020*/  LDCU.64 UR6, c[0x0][0x358] ;  /* 0x00006b00ff0677ac */ /* 0x000e620008000a00 */
[----:B------:R-:W-:Y:S01]  /*0030*/  BSSY.RECONVERGENT B0, `(.L_x_0) ;  /* 0x000002c000007945 */ /* 0x000fe20003800200 */
[----:B------:R-:W2:Y:S01]  /*0040*/  S2R R0, SR_TID.X ;  /* 0x0000000000007919 */ /* 0x000ea20000002100 */
[----:B------:R-:W3:Y:S01]  /*0050*/  S2R R7, SR_TID.Y ;  /* 0x0000000000077919 */ /* 0x000ee20000002200 */
[C---:B0-----:R-:W-:Y:S02]  /*0060*/  ISETP.GT.U32.AND P0, PT, R4.reuse, 0x9, PT ;  /* 0x000000090400780c */ /* 0x041fe40003f04070 */
[----:B------:R-:W-:-:S11]  /*0070*/  ISETP.GT.U32.AND P1, PT, R4, 0x7, PT ;  /* 0x000000070400780c */ /* 0x000fd60003f24070 */
[----:B-123--:R-:W-:Y:S05]  /*0080*/  @P0 BRA `(.L_x_1) ;  /* 0x0000000000980947 */ /* 0x00efea0003800000 */
[----:B------:R-:W0:Y:S01]  /*0090*/  S2R R11, SR_CTAID.Z ;  /* 0x00000000000b7919 */ /* 0x000e220000002700 */
[----:B------:R-:W1:Y:S01]  /*00a0*/  S2UR UR5, SR_CgaCtaId ;  /* 0x00000000000579c3 */ /* 0x000e620000008800 */
[C---:B------:R-:W-:Y:S01]  /*00b0*/  IMAD R5, R4.reuse, 0xa, R7 ;  /* 0x0000000a04057824 */ /* 0x040fe200078e0207 */
[----:B------:R-:W-:Y:S01]  /*00c0*/  UMOV UR4, 0x400 ;  /* 0x0000040000047882 */ /* 0x000fe20000000000 */
[----:B------:R-:W2:Y:S01]  /*00d0*/  S2R R2, SR_CTAID.Y ;  /* 0x0000000000027919 */ /* 0x000ea20000002600 */
[----:B------:R-:W-:Y:S02]  /*00e0*/  VIADD R8, R4, 0xffffffff ;  /* 0xffffffff04087836 */ /* 0x000fe40000000000 */
[----:B------:R-:W-:Y:S01]  /*00f0*/  IMAD R12, R5, 0xa, R0 ;  /* 0x0000000a050c7824 */ /* 0x000fe200078e0200 */
[----:B------:R-:W3:Y:S01]  /*0100*/  S2R R9, SR_CTAID.X ;  /* 0x0000000000097919 */ /* 0x000ee20000002500 */
[----:B------:R-:W4:Y:S01]  /*0110*/  LDC R13, c[0x0][0x368] ;  /* 0x0000da00ff0d7b82 */ /* 0x000f220000000800 */
[----:B-1----:R-:W-:Y:S01]  /*0120*/  ULEA UR4, UR5, UR4, 0x18 ;  /* 0x0000000405047291 */ /* 0x002fe2000f8ec0ff */
[----:B0-----:R-:W-:-:S02]  /*0130*/  IMAD.SHL.U32 R3, R11, 0x2000, RZ ;  /* 0x000020000b037824 */ /* 0x001fc400078e00ff */
[----:B------:R-:W-:-:S03]  /*0140*/  IMAD R10, R11, 0x8, R4 ;  /* 0x000000080b0a7824 */ /* 0x000fc600078e0204 */
[----:B------:R-:W-:-:S05]  /*0150*/  LOP3.LUT R3, R0, R3, RZ, 0xfc, !PT ;  /* 0x0000000300037212 */ /* 0x000fca00078efcff */
[----:B------:R-:W-:-:S04]  /*0160*/  IMAD R3, R4, 0x400, R3 ;  /* 0x0000040004037824 */ /* 0x000fc800078e0203 */
[C---:B--2---:R-:W-:Y:S01]  /*0170*/  IMAD R6, R2.reuse, 0x100, R3 ;  /* 0x0000010002067824 */ /* 0x044fe200078e0203 */
[----:B------:R-:W-:Y:S01]  /*0180*/  LEA R3, R2, R7, 0x3 ;  /* 0x0000000702037211 */ /* 0x000fe200078e18ff */
[----:B---3--:R-:W-:Y:S02]  /*0190*/  IMAD R2, R9, 0x8, R0 ;  /* 0x0000000809027824 */ /* 0x008fe400078e0200 */
[----:B------:R-:W-:Y:S02]  /*01a0*/  IMAD R6, R7, 0x20, R6 ;  /* 0x0000002007067824 */ /* 0x000fe400078e0206 */
[----:B------:R-:W-:-:S03]  /*01b0*/  VIADD R3, R3, 0xffffffff ;  /* 0xffffffff03037836 */ /* 0x000fc60000000000 */
[----:B------:R-:W-:Y:S02]  /*01c0*/  LEA R9, R9, R6, 0x3 ;  /* 0x0000000609097211 */ /* 0x000fe400078e18ff */
[----:B------:R-:W-:Y:S02]  /*01d0*/  VIADDMNMX.U32 R5, R2, 0xffffffff, R3, !PT ;  /* 0xffffffff02057846 */ /* 0x000fe40007800003 */
[----:B----4-:R-:W-:-:S07]  /*01e0*/  LEA R6, R12, UR4, 0x2 ;  /* 0x000000040c067c11 */ /* 0x010fce000f8e10ff */
.L_x_2:
[----:B------:R-:W-:-:S05]  /*01f0*/  VIADD R2, R10, 0xffffffff ;  /* 0xffffffff0a027836 */ /* 0x000fca0000000000 */
[----:B------:R-:W-:-:S04]  /*0200*/  ISETP.GT.U32.AND P0, PT, R2, 0x1f, PT ;  /* 0x0000001f0200780c */ /* 0x000fc80003f04070 */
[----:B------:R-:W-:-:S13]  /*0210*/  ISETP.GE.U32.OR P0, PT, R5, 0x20, P0 ;  /* 0x000000200500780c */ /* 0x000fda0000706470 */
[----:B------:R-:W0:Y:S01]  /*0220*/  @!P0 LDC.64 R2, c[0x0][0x380] ;  /* 0x0000e000ff028b82 */ /* 0x000e220000000a00 */
[----:B------:R-:W-:-:S05]  /*0230*/  @!P0 IADD3 R11, PT, PT, R9, -0x421, RZ ;  /* 0xfffffbdf090b8810 */ /* 0x000fca0007ffe0ff */
[----:B0-----:R-:W-:-:S06]  /*0240*/  @!P0 IMAD.WIDE.U32 R2, R11, 0x4, R2 ;  /* 0x000000040b028825 */ /* 0x001fcc00078e0002 */
[----:B------:R-:W2:Y:S01]  /*0250*/  @!P0 LDG.E R3, desc[UR6][R2.64] ;  /* 0x0000000602038981 */ /* 0x000ea2000c1e1900 */
[C---:B------:R-:W-:Y:S01]  /*0260*/  IMAD.IADD R8, R13.reuse, 0x1, R8 ;  /* 0x000000010d087824 */ /* 0x040fe200078e0208 */
[C---:B------:R-:W-:Y:S01]  /*0270*/  LEA R9, R13.reuse, R9, 0xa ;  /* 0x000000090d097211 */ /* 0x040fe200078e50ff */
[----:B------:R-:W-:Y:S02]  /*0280*/  IMAD.IADD R10, R13, 0x1, R10 ;  /* 0x000000010d0a7824 */ /* 0x000fe400078e020a */
[----:B------:R-:W-:Y:S01]  /*0290*/  VIADD R11, R8, 0x1 ;  /* 0x00000001080b7836 */ /* 0x000fe20000000000 */
[----:B--2---:R-:W-:Y:S04]  /*02a0*/  @!P0 STS [R6], R3 ;  /* 0x0000000306008388 */ /* 0x004fe80000000800 */
[----:B------:R0:W-:Y:S01]  /*02b0*/  @P0 STS [R6], RZ ;  /* 0x000000ff06000388 */ /* 0x0001e20000000800 */
[----:B------:R-:W-:Y:S01]  /*02c0*/  ISETP.GE.U32.AND P0, PT, R11, 0xa, PT ;  /* 0x0000000a0b00780c */ /* 0x000fe20003f06070 */
[----:B0-----:R-:W-:-:S12]  /*02d0*/  IMAD R6, R13, 0x190, R6 ;  /* 0x000001900d067824 */ /* 0x001fd800078e0206 */
[----:B------:R-:W-:Y:S05]  /*02e0*/  @!P0 BRA `(.L_x_2) ;  /* 0xfffffffc00c08947 */ /* 0x000fea000383ffff */
.L_x_1:
[----:B------:R-:W-:Y:S05]  /*02f0*/  BSYNC.RECONVERGENT B0 ;  /* 0x0000000000007941 */ /* 0x000fea0003800200 */
.L_x_0:
[----:B------:R-:W-:Y:S06]  /*0300*/  BAR.SYNC.DEFER_BLOCKING 0x0 ;  /* 0x0000000000007b1d */ /* 0x000fec0000010000 */
[----:B------:R-:W-:Y:S05]  /*0310*/  @P1 EXIT ;  /* 0x000000000000194d */ /* 0x000fea0003800000 */
[----:B------:R-:W0:Y:S01]  /*0320*/  S2R R8, SR_CTAID.Y ;  /* 0x0000000000087919 */ /* 0x000e220000002600 */
[----:B------:R-:W1:Y:S01]  /*0330*/  S2UR UR5, SR_CgaCtaId ;  /* 0x00000000000579c3 */ /* 0x000e620000008800 */
[----:B------:R-:W-:Y:S01]  /*0340*/  IMAD R15, R4, 0xa, R7 ;  /* 0x0000000a040f7824 */ /* 0x000fe200078e0207 */
[----:B------:R-:W-:Y:S01]  /*0350*/  ISETP.GE.U32.AND P1, PT, R7, 0x9, PT ;  /* 0x000000090700780c */ /* 0x000fe20003f26070 */
[----:B------:R-:W2:Y:S01]  /*0360*/  S2R R11, SR_CTAID.Z ;  /* 0x00000000000b7919 */ /* 0x000ea20000002700 */
[----:B------:R-:W-:Y:S01]  /*0370*/  IADD3 R6, PT, PT, R0, -0x1, RZ ;  /* 0xffffffff00067810 */ /* 0x000fe20007ffe0ff */
[----:B------:R-:W-:Y:S01]  /*0380*/  UMOV UR4, 0x400 ;  /* 0x0000040000047882 */ /* 0x000fe20000000000 */
[----:B------:R-:W-:Y:S01]  /*0390*/  IMAD R15, R15, 0xa, R0 ;  /* 0x0000000a0f0f7824 */ /* 0x000fe200078e0200 */
[----:B------:R-:W3:Y:S01]  /*03a0*/  S2R R9, SR_CTAID.X ;  /* 0x0000000000097919 */ /* 0x000ee20000002500 */
[----:B------:R-:W4:Y:S01]  /*03b0*/  LDC R5, c[0x0][0x368] ;  /* 0x0000da00ff057b82 */ /* 0x000f220000000800 */
[----:B------:R-:W-:-:S04]  /*03c0*/  ISETP.LT.U32.AND P1, PT, R6, 0x8, !P1 ;  /* 0x000000080600780c */ /* 0x000fc80004f21070 */
[----:B------:R-:W-:Y:S01]  /*03d0*/  ISETP.NE.AND P1, PT, R7, RZ, P1 ;  /* 0x000000ff0700720c */ /* 0x000fe20000f25270 */
[----:B-1----:R-:W-:-:S06]  /*03e0*/  ULEA UR4, UR5, UR4, 0x18 ;  /* 0x0000000405047291 */ /* 0x002fcc000f8ec0ff */
[----:B------:R-:W-:Y:S01]  /*03f0*/  LEA R15, R15, UR4, 0x2 ;  /* 0x000000040f0f7c11 */ /* 0x000fe2000f8e10ff */
[----:B0-----:R-:W-:-:S03]  /*0400*/  IMAD R2, R8, 0x8, R7 ;  /* 0x0000000808027824 */ /* 0x001fc600078e0207 */
[----:B------:R-:W-:Y:S01]  /*0410*/  IADD3 R10, PT, PT, R15, 0x190, RZ ;  /* 0x000001900f0a7810 */ /* 0x000fe20007ffe0ff */
[----:B------:R-:W-:Y:S02]  /*0420*/  VIADD R2, R2, 0xffffffff ;  /* 0xffffffff02027836 */ /* 0x000fe40000000000 */
[----:B--2---:R-:W-:Y:S02]  /*0430*/  IMAD.SHL.U32 R3, R11, 0x2000, RZ ;  /* 0x000020000b037824 */ /* 0x004fe400078e00ff */
[----:B---3--:R-:W-:Y:S01]  /*0440*/  IMAD R6, R9, 0x8, R6 ;  /* 0x0000000809067824 */ /* 0x008fe200078e0206 */
[----:B------:R-:W-:Y:S02]  /*0450*/  ISETP.GE.U32.AND P0, PT, R2, 0x20, PT ;  /* 0x000000200200780c */ /* 0x000fe40003f06070 */
[----:B------:R-:W-:Y:S02]  /*0460*/  LOP3.LUT R13, R0, R3, RZ, 0xfc, !PT ;  /* 0x00000003000d7212 */ /* 0x000fe400078efcff */
[----:B------:R-:W0:Y:S01]  /*0470*/  LDC.64 R2, c[0x0][0x388] ;  /* 0x0000e200ff027b82 */ /* 0x000e220000000a00 */
[----:B------:R-:W-:-:S02]  /*0480*/  ISETP.LT.AND P0, PT, R6, 0x20, !P0 ;  /* 0x000000200600780c */ /* 0x000fc40004701270 */
[----:B------:R-:W-:-:S04]  /*0490*/  IMAD R13, R4, 0x400, R13 ;  /* 0x00000400040d7824 */ /* 0x000fc800078e020d */
[----:B------:R-:W-:-:S05]  /*04a0*/  IMAD R8, R8, 0x100, R13 ;  /* 0x0000010008087824 */ /* 0x000fca00078e020d */
[----:B------:R-:W-:-:S05]  /*04b0*/  LEA R8, R7, R8, 0x5 ;  /* 0x0000000807087211 */ /* 0x000fca00078e28ff */
[----:B------:R-:W-:Y:S02]  /*04c0*/  IMAD R6, R9, 0x8, R8 ;  /* 0x0000000809067824 */ /* 0x000fe400078e0208 */
[----:B----4-:R-:W-:-:S07]  /*04d0*/  IMAD R8, R11, 0x8, R4 ;  /* 0x000000080b087824 */ /* 0x010fce00078e0204 */
.L_x_7:
[----:B------:R-:W-:Y:S01]  /*04e0*/  ISETP.GT.U32.OR P2, PT, R8, 0x1f, !P0 ;  /* 0x0000001f0800780c */ /* 0x000fe20004744470 */
[----:B------:R-:W-:Y:S03]  /*04f0*/  BSSY.RECONVERGENT B2, `(.L_x_3) ;  /* 0x0000022000027945 */ /* 0x000fe60003800200 */
[----:B------:R-:W-:-:S13]  /*0500*/  PLOP3.LUT P2, PT, P1, P2, PT, 0x8f, 0xf8 ;  /* 0x0000000000f8781c */ /* 0x000fda0000f45177 */
[----:B-1----:R-:W-:Y:S05]  /*0510*/  @P2 BRA `(.L_x_4) ;  /* 0x00000000007c2947 */ /* 0x002fea0003800000 */
[----:B------:R-:W-:Y:S01]  /*0520*/  LDS R0, [R10+0x190] ;  /* 0x000190000a007984 */ /* 0x000fe20000000800 */
[----:B------:R-:W-:Y:S01]  /*0530*/  IMAD.MOV.U32 R14, RZ, RZ, 0x3e2aaaab ;  /* 0x3e2aaaabff0e7424 */ /* 0x000fe200078e00ff */
[----:B------:R-:W-:Y:S02]  /*0540*/  BSSY.RECONVERGENT B1, `(.L_x_5) ;  /* 0x0000018000017945 */ /* 0x000fe40003800200 */
[----:B------:R-:W1:Y:S04]  /*0550*/  LDS R7, [R10+-0x190] ;  /* 0xfffe70000a077984 */ /* 0x000e680000000800 */
[----:B------:R-:W2:Y:S04]  /*0560*/  LDS R9, [R10+0x28] ;  /* 0x000028000a097984 */ /* 0x000ea80000000800 */
[----:B------:R-:W3:Y:S04]  /*0570*/  LDS R11, [R10+-0x28] ;  /* 0xffffd8000a0b7984 */ /* 0x000ee80000000800 */
[----:B------:R-:W4:Y:S04]  /*0580*/  LDS R12, [R10+0x4] ;  /* 0x000004000a0c7984 */ /* 0x000f280000000800 */
[----:B------:R-:W5:Y:S01]  /*0590*/  LDS R13, [R10+-0x4] ;  /* 0xfffffc000a0d7984 */ /* 0x000f620000000800 */
[----:B-1----:R-:W-:-:S03]  /*05a0*/  FADD R0, R0, R7 ;  /* 0x0000000700007221 */ /* 0x002fc60000000000 */
[----:B------:R1:W0:Y:S01]  /*05b0*/  LDS R7, [R10] ;  /* 0x000000000a077984 */ /* 0x0002220000000800 */
[----:B--2---:R-:W-:Y:S01]  /*05c0*/  FADD R0, R9, R0 ;  /* 0x0000000009007221 */ /* 0x004fe20000000000 */
[----:B------:R-:W-:-:S03]  /*05d0*/  IMAD.MOV.U32 R9, RZ, RZ, 0x40c00000 ;  /* 0x40c00000ff097424 */ /* 0x000fc600078e00ff */
[----:B---3--:R-:W-:Y:S01]  /*05e0*/  FADD R11, R11, R0 ;  /* 0x000000000b0b7221 */ /* 0x008fe20000000000 */
[----:B------:R-:W-:-:S03]  /*05f0*/  FFMA R9, R14, -R9, 1 ;  /* 0x3f8000000e097423 */ /* 0x000fc60000000809 */
[----:B----4-:R-:W-:Y:S01]  /*0600*/  FADD R12, R12, R11 ;  /* 0x0000000b0c0c7221 */ /* 0x010fe20000000000 */
[----:B------:R-:W-:-:S03]  /*0610*/  FFMA R9, R9, R14, 0.16666667163372039795 ;  /* 0x3e2aaaab09097423 */ /* 0x000fc6000000000e */
[----:B-----5:R-:W-:-:S04]  /*0620*/  FADD R0, R13, R12 ;  /* 0x0000000c0d007221 */ /* 0x020fc80000000000 */
[----:B------:R-:W-:-:S04]  /*0630*/  FMUL R0, R0, 0.5 ;  /* 0x3f00000000007820 */ /* 0x000fc80000400000 */
[----:B------:R-:W2:Y:S01]  /*0640*/  FCHK P2, R0, 6 ;  /* 0x40c0000000007902 */ /* 0x000ea20000040000 */
[----:B------:R-:W-:-:S04]  /*0650*/  FFMA R11, R0, R9, RZ ;  /* 0x00000009000b7223 */ /* 0x000fc800000000ff */
[----:B------:R-:W-:-:S04]  /*0660*/  FFMA R12, R11, -6, R0 ;  /* 0xc0c000000b0c7823 */ /* 0x000fc80000000000 */
[----:B------:R-:W-:Y:S01]  /*0670*/  FFMA R12, R9, R12, R11 ;  /* 0x0000000c090c7223 */ /* 0x000fe2000000000b */
[----:B-12---:R-:W-:Y:S06]  /*0680*/  @!P2 BRA `(.L_x_6) ;  /* 0x00000000000ca947 */ /* 0x006fec0003800000 */
[----:B------:R-:W-:-:S07]  /*0690*/  MOV R12, 0x6b0 ;  /* 0x000006b0000c7802 */ /* 0x000fce0000000f00 */
[----:B0-----:R-:W-:Y:S05]  /*06a0*/  CALL.REL.NOINC `($__internal_0_$__cuda_sm3x_div_rn_noftz_f32_slowpath) ;  /* 0x00000000003c7944 */ /* 0x001fea0003c00000 */
[----:B------:R-:W-:-:S07]  /*06b0*/  MOV R12, R0 ;  /* 0x00000000000c7202 */ /* 0x000fce0000000f00 */
.L_x_6:
[----:B------:R-:W-:Y:S05]  /*06c0*/  BSYNC.RECONVERGENT B1 ;  /* 0x0000000000017941 */ /* 0x000fea0003800200 */
.L_x_5:
[----:B------:R-:W-:Y:S02]  /*06d0*/  VIADD R13, R6, 0xffffffdf ;  /* 0xffffffdf060d7836 */ /* 0x000fe40000000000 */
[----:B0-----:R-:W-:Y:S02]  /*06e0*/  FFMA R7, R7, 0.5, R12 ;  /* 0x3f00000007077823 */ /* 0x001fe4000000000c */
[----:B------:R-:W-:-:S05]  /*06f0*/  IMAD.WIDE R12, R13, 0x4, R2 ;  /* 0x000000040d0c7825 */ /* 0x000fca00078e0202 */
[----:B------:R1:W-:Y:S02]  /*0700*/  STG.E desc[UR6][R12.64], R7 ;  /* 0x000000070c007986 */ /* 0x0003e4000c101906 */
.L_x_4:
[----:B------:R-:W-:Y:S05]  /*0710*/  BSYNC.RECONVERGENT B2 ;  /* 0x0000000000027941 */ /* 0x000fea0003800200 */
.L_x_3:
[C---:B------:R-:W-:Y:S02]  /*0720*/  IMAD.IADD R4, R5.reuse, 0x1, R4 ;  /* 0x0000000105047824 */ /* 0x040fe400078e0204 */
[C---:B------:R-:W-:Y:S02]  /*0730*/  IMAD.IADD R8, R5.reuse, 0x1, R8 ;  /* 0x0000000105087824 */ /* 0x040fe400078e0208 */
[C---:B------:R-:W-:Y:S01]  /*0740*/  IMAD R6, R5.reuse, 0x400, R6 ;  /* 0x0000040005067824 */ /* 0x040fe200078e0206 */
[----:B------:R-:W-:Y:S01]  /*0750*/  IADD3 R0, PT, PT, R4, 0x1, RZ ;  /* 0x0000000104007810 */ /* 0x000fe20007ffe0ff */
[----:B------:R-:W-:-:S03]  /*0760*/  IMAD R10, R5, 0x190, R10 ;  /* 0x00000190050a7824 */ /* 0x000fc600078e020a */
[----:B------:R-:W-:-:S13]  /*0770*/  ISETP.GE.U32.AND P2, PT, R0, 0x9, PT ;  /* 0x000000090000780c */ /* 0x000fda0003f46070 */
[----:B------:R-:W-:Y:S05]  /*0780*/  @!P2 BRA `(.L_x_7) ;  /* 0xfffffffc0054a947 */ /* 0x000fea000383ffff */
[----:B------:R-:W-:Y:S05]  /*0790*/  EXIT ;  /* 0x000000000000794d */ /* 0x000fea0003800000 */
        .weak           $__internal_0_$__cuda_sm3x_div_rn_noftz_f32_slowpath
        .type           $__internal_0_$__cuda_sm3x_div_rn_noftz_f32_slowpath,@function
        .size           $__internal_0_$__cuda_sm3x_div_rn_noftz_f32_slowpath,(.L_x_21 - $__internal_0_$__cuda_sm3x_div_rn_noftz_f32_slowpath)
$__internal_0_$__cuda_sm3x_div_rn_noftz_f32_slowpath:
[--C-:B------:R-:W-:Y:S01]  /*07a0*/  SHF.R.U32.HI R9, RZ, 0x17, R0.reuse ;  /* 0x00000017ff097819 */ /* 0x100fe20000011600 */
[----:B------:R-:W-:Y:S04]  /*07b0*/  BSSY.RECONVERGENT B0, `(.L_x_8) ;  /* 0x000005c000007945 */ /* 0x000fe80003800200 */
[----:B------:R-:W-:Y:S01]  /*07c0*/  BSSY.RELIABLE B3, `(.L_x_9) ;  /* 0x000001a000037945 */ /* 0x000fe20003800100 */
[----:B------:R-:W-:Y:S01]  /*07d0*/  LOP3.LUT R16, R9, 0xff, RZ, 0xc0, !PT ;  /* 0x000000ff09107812 */ /* 0x000fe200078ec0ff */
[----:B------:R-:W-:-:S03]  /*07e0*/  IMAD.MOV.U32 R9, RZ, RZ, R0 ;  /* 0x000000ffff097224 */ /* 0x000fc600078e0000 */
[----:B------:R-:W-:-:S04]  /*07f0*/  IADD3 R13, PT, PT, R16, -0x1, RZ ;  /* 0xffffffff100d7810 */ /* 0x000fc80007ffe0ff */
[----:B------:R-:W-:-:S13]  /*0800*/  ISETP.GT.U32.OR P2, PT, R13, 0xfd, !PT ;  /* 0x000000fd0d00780c */ /* 0x000fda0007f44470 */
[----:B------:R-:W-:Y:S01]  /*0810*/  @!P2 IMAD.MOV.U32 R11, RZ, RZ, RZ ;  /* 0x000000ffff0ba224 */ /* 0x000fe200078e00ff */
[----:B------:R-:W-:Y:S06]  /*0820*/  @!P2 BRA `(.L_x_10) ;  /* 0x00000000004ca947 */ /* 0x000fec0003800000 */
[----:B------:R-:W-:-:S13]  /*0830*/  FSETP.GTU.FTZ.AND P2, PT, |R0|, +INF , PT ;  /* 0x7f8000000000780b */ /* 0x000fda0003f5c200 */
[----:B------:R-:W-:Y:S05]  /*0840*/  @P2 BREAK.RELIABLE B3 ;  /* 0x0000000000032942 */ /* 0x000fea0003800100 */
[----:B------:R-:W-:Y:S05]  /*0850*/  @P2 BRA `(.L_x_11) ;  /* 0x0000000400402947 */ /* 0x000fea0003800000 */
[----:B------:R-:W-:-:S05]  /*0860*/  HFMA2 R14, -RZ, RZ, 2.375, 0 ;  /* 0x40c00000ff0e7431 */ /* 0x000fca00000001ff */
[----:B------:R-:W-:-:S13]  /*0870*/  LOP3.LUT P2, RZ, R14, 0x7fffffff, R9, 0xc8, !PT ;  /* 0x7fffffff0eff7812 */ /* 0x000fda000784c809 */
[----:B------:R-:W-:Y:S05]  /*0880*/  @!P2 BREAK.RELIABLE B3 ;  /* 0x000000000003a942 */ /* 0x000fea0003800100 */
[----:B------:R-:W-:Y:S05]  /*0890*/  @!P2 BRA `(.L_x_12) ;  /* 0x000000040028a947 */ /* 0x000fea0003800000 */
[----:B------:R-:W-:-:S13]  /*08a0*/  LOP3.LUT P2, RZ, R9, 0x7fffffff, RZ, 0xc0, !PT ;  /* 0x7fffffff09ff7812 */ /* 0x000fda000784c0ff */
[----:B------:R-:W-:Y:S05]  /*08b0*/  @!P2 BREAK.RELIABLE B3 ;  /* 0x000000000003a942 */ /* 0x000fea0003800100 */
[----:B------:R-:W-:Y:S05]  /*08c0*/  @!P2 BRA `(.L_x_13) ;  /* 0x000000040014a947 */ /* 0x000fea0003800000 */
[----:B------:R-:W-:Y:S02]  /*08d0*/  FSETP.NEU.FTZ.AND P3, PT, |R0|, +INF , PT ;  /* 0x7f8000000000780b */ /* 0x000fe40003f7d200 */
[----:B------:R-:W-:-:S04]  /*08e0*/  LOP3.LUT P2, RZ, R14, 0x7fffffff, RZ, 0xc0, !PT ;  /* 0x7fffffff0eff7812 */ /* 0x000fc8000784c0ff */
[----:B------:R-:W-:-:S13]  /*08f0*/  PLOP3.LUT P2, PT, P3, P2, PT, 0x2f, 0xf2 ;  /* 0x0000000000f2781c */ /* 0x000fda0001f44577 */
[----:B------:R-:W-:Y:S05]  /*0900*/  @P2 BREAK.RELIABLE B3 ;  /* 0x0000000000032942 */ /* 0x000fea0003800100 */
[----:B------:R-:W-:Y:S05]  /*0910*/  @P2 BRA `(.L_x_14) ;  /* 0x0000000000f42947 */ /* 0x000fea0003800000 */
[----:B------:R-:W-:-:S13]  /*0920*/  ISETP.GE.AND P2, PT, R13, RZ, PT ;  /* 0x000000ff0d00720c */ /* 0x000fda0003f46270 */
[----:B------:R-:W-:Y:S02]  /*0930*/  @P2 IMAD.MOV.U32 R11, RZ, RZ, RZ ;  /* 0x000000ffff0b2224 */ /* 0x000fe400078e00ff */
[----:B------:R-:W-:Y:S01]  /*0940*/  @!P2 FFMA R9, R0, 1.84467440737095516160e+19, RZ ;  /* 0x5f8000000009a823 */ /* 0x000fe200000000ff */
[----:B------:R-:W-:-:S07]  /*0950*/  @!P2 IMAD.MOV.U32 R11, RZ, RZ, -0x40 ;  /* 0xffffffc0ff0ba424 */ /* 0x000fce00078e00ff */
.L_x_10:
[----:B------:R-:W-:Y:S05]  /*0960*/  BSYNC.RELIABLE B3 ;  /* 0x0000000000037941 */ /* 0x000fea0003800100 */
.L_x_9:
[----:B------:R-:W-:Y:S01]  /*0970*/  UMOV UR4, 0x40c00000 ;  /* 0x40c0000000047882 */ /* 0x000fe20000000000 */
[----:B------:R-:W-:Y:S01]  /*0980*/  IADD3 R14, PT, PT, R16, -0x7f, RZ ;  /* 0xffffff81100e7810 */ /* 0x000fe20007ffe0ff */
[----:B------:R-:W-:Y:S01]  /*0990*/  UIADD3 UR4, UPT, UPT, UR4, -0x1000000, URZ ;  /* 0xff00000004047890 */ /* 0x000fe2000fffe0ff */
[----:B------:R-:W-:Y:S02]  /*09a0*/  BSSY.RECONVERGENT B3, `(.L_x_15) ;  /* 0x0000033000037945 */ /* 0x000fe40003800200 */
[----:B------:R-:W-:Y:S01]  /*09b0*/  IADD3 R11, PT, PT, R11, -0x2, R14 ;  /* 0xfffffffe0b0b7810 */ /* 0x000fe20007ffe00e */
[----:B------:R-:W-:Y:S02]  /*09c0*/  IMAD R0, R14, -0x800000, R9 ;  /* 0xff8000000e007824 */ /* 0x000fe400078e0209 */
[----:B------:R-:W-:-:S03]  /*09d0*/  FADD.FTZ R15, -RZ, -UR4 ;  /* 0x80000004ff0f7e21 */ /* 0x000fc60008010100 */
[----:B------:R-:W0:Y:S02]  /*09e0*/  MUFU.RCP R13, UR4 ;  /* 0x00000004000d7d08 */ /* 0x000e240008001000 */
[----:B0-----:R-:W-:-:S04]  /*09f0*/  FFMA R16, R13, R15, 1 ;  /* 0x3f8000000d107423 */ /* 0x001fc8000000000f */
[----:B------:R-:W-:-:S04]  /*0a00*/  FFMA R13, R13, R16, R13 ;  /* 0x000000100d0d7223 */ /* 0x000fc8000000000d */
[----:B------:R-:W-:-:S04]  /*0a10*/  FFMA R16, R0, R13, RZ ;  /* 0x0000000d00107223 */ /* 0x000fc800000000ff */
[----:B------:R-:W-:-:S04]  /*0a20*/  FFMA R9, R15, R16, R0 ;  /* 0x000000100f097223 */ /* 0x000fc80000000000 */
[----:B------:R-:W-:-:S04]  /*0a30*/  FFMA R16, R13, R9, R16 ;  /* 0x000000090d107223 */ /* 0x000fc80000000010 */
[----:B------:R-:W-:-:S04]  /*0a40*/  FFMA R15, R15, R16, R0 ;  /* 0x000000100f0f7223 */ /* 0x000fc80000000000 */
[----:B------:R-:W-:-:S05]  /*0a50*/  FFMA R0, R13, R15, R16 ;  /* 0x0000000f0d007223 */ /* 0x000fca0000000010 */
[----:B------:R-:W-:-:S04]  /*0a60*/  SHF.R.U32.HI R9, RZ, 0x17, R0 ;  /* 0x00000017ff097819 */ /* 0x000fc80000011600 */
[----:B------:R-:W-:-:S05]  /*0a70*/  LOP3.LUT R9, R9, 0xff, RZ, 0xc0, !PT ;  /* 0x000000ff09097812 */ /* 0x000fca00078ec0ff */
[----:B------:R-:W-:-:S04]  /*0a80*/  IMAD.IADD R17, R9, 0x1, R11 ;  /* 0x0000000109117824 */ /* 0x000fc800078e020b */
[----:B------:R-:W-:-:S05]  /*0a90*/  VIADD R9, R17, 0xffffffff ;  /* 0xffffffff11097836 */ /* 0x000fca0000000000 */
[----:B------:R-:W-:-:S13]  /*0aa0*/  ISETP.GE.U32.AND P2, PT, R9, 0xfe, PT ;  /* 0x000000fe0900780c */ /* 0x000fda0003f46070 */
[----:B------:R-:W-:Y:S05]  /*0ab0*/  @!P2 BRA `(.L_x_16) ;  /* 0x000000000080a947 */ /* 0x000fea0003800000 */
[----:B------:R-:W-:-:S13]  /*0ac0*/  ISETP.GT.AND P2, PT, R17, 0xfe, PT ;  /* 0x000000fe1100780c */ /* 0x000fda0003f44270 */
[----:B------:R-:W-:Y:S05]  /*0ad0*/  @P2 BRA `(.L_x_17) ;  /* 0x00000000006c2947 */ /* 0x000fea0003800000 */
[----:B------:R-:W-:-:S13]  /*0ae0*/  ISETP.GE.AND P2, PT, R17, 0x1, PT ;  /* 0x000000011100780c */ /* 0x000fda0003f46270 */
[----:B------:R-:W-:Y:S05]  /*0af0*/  @P2 BRA `(.L_x_18) ;  /* 0x0000000000742947 */ /* 0x000fea0003800000 */
[----:B------:R-:W-:Y:S02]  /*0b00*/  ISETP.GE.AND P2, PT, R17, -0x18, PT ;  /* 0xffffffe81100780c */ /* 0x000fe40003f46270 */
[----:B------:R-:W-:-:S11]  /*0b10*/  LOP3.LUT R0, R0, 0x80000000, RZ, 0xc0, !PT ;  /* 0x8000000000007812 */ /* 0x000fd600078ec0ff */
[----:B------:R-:W-:Y:S05]  /*0b20*/  @!P2 BRA `(.L_x_18) ;  /* 0x000000000068a947 */ /* 0x000fea0003800000 */
[CCC-:B------:R-:W-:Y:S01]  /*0b30*/  FFMA.RZ R9, R13.reuse, R15.reuse, R16.reuse ;  /* 0x0000000f0d097223 */ /* 0x1c0fe2000000c010 */
[-CC-:B------:R-:W-:Y:S01]  /*0b40*/  FFMA.RM R14, R13, R15.reuse, R16.reuse ;  /* 0x0000000f0d0e7223 */ /* 0x180fe20000004010 */
[C---:B------:R-:W-:Y:S02]  /*0b50*/  ISETP.NE.AND P4, PT, R17.reuse, RZ, PT ;  /* 0x000000ff1100720c */ /* 0x040fe40003f85270 */
[----:B------:R-:W-:Y:S02]  /*0b60*/  ISETP.NE.AND P3, PT, R17, RZ, PT ;  /* 0x000000ff1100720c */ /* 0x000fe40003f65270 */
[----:B------:R-:W-:Y:S01]  /*0b70*/  LOP3.LUT R11, R9, 0x7fffff, RZ, 0xc0, !PT ;  /* 0x007fffff090b7812 */ /* 0x000fe200078ec0ff */
[----:B------:R-:W-:Y:S01]  /*0b80*/  FFMA.RP R9, R13, R15, R16 ;  /* 0x0000000f0d097223 */ /* 0x000fe20000008010 */
[----:B------:R-:W-:Y:S01]  /*0b90*/  IADD3 R16, PT, PT, R17, 0x20, RZ ;  /* 0x0000002011107810 */ /* 0x000fe20007ffe0ff */
[----:B------:R-:W-:Y:S01]  /*0ba0*/  IMAD.MOV R13, RZ, RZ, -R17 ;  /* 0x000000ffff0d7224 */ /* 0x000fe200078e0a11 */
[----:B------:R-:W-:-:S02]  /*0bb0*/  LOP3.LUT R11, R11, 0x800000, RZ, 0xfc, !PT ;  /* 0x008000000b0b7812 */ /* 0x000fc400078efcff */
[----:B------:R-:W-:Y:S02]  /*0bc0*/  FSETP.NEU.FTZ.AND P2, PT, R9, R14, PT ;  /* 0x0000000e0900720b */ /* 0x000fe40003f5d000 */
[----:B------:R-:W-:Y:S02]  /*0bd0*/  SHF.L.U32 R16, R11, R16, RZ ;  /* 0x000000100b107219 */ /* 0x000fe400000006ff */
[----:B------:R-:W-:Y:S02]  /*0be0*/  SEL R14, R13, RZ, P4 ;  /* 0x000000ff0d0e7207 */ /* 0x000fe40002000000 */
[----:B------:R-:W-:Y:S02]  /*0bf0*/  ISETP.NE.AND P3, PT, R16, RZ, P3 ;  /* 0x000000ff1000720c */ /* 0x000fe40001f65270 */
[----:B------:R-:W-:Y:S02]  /*0c00*/  SHF.R.U32.HI R14, RZ, R14, R11 ;  /* 0x0000000eff0e7219 */ /* 0x000fe4000001160b */
[----:B------:R-:W-:-:S02]  /*0c10*/  PLOP3.LUT P2, PT, P2, P3, PT, 0xf8, 0x8f ;  /* 0x00000000008f781c */ /* 0x000fc40001747f70 */
[----:B------:R-:W-:Y:S02]  /*0c20*/  SHF.R.U32.HI R16, RZ, 0x1, R14 ;  /* 0x00000001ff107819 */ /* 0x000fe4000001160e */
[----:B------:R-:W-:-:S04]  /*0c30*/  SEL R9, RZ, 0x1, !P2 ;  /* 0x00000001ff097807 */ /* 0x000fc80005000000 */
[----:B------:R-:W-:-:S04]  /*0c40*/  LOP3.LUT R9, R9, 0x1, R16, 0xf8, !PT ;  /* 0x0000000109097812 */ /* 0x000fc800078ef810 */
[----:B------:R-:W-:-:S05]  /*0c50*/  LOP3.LUT R9, R9, R14, RZ, 0xc0, !PT ;  /* 0x0000000e09097212 */ /* 0x000fca00078ec0ff */
[----:B------:R-:W-:-:S05]  /*0c60*/  IMAD.IADD R9, R16, 0x1, R9 ;  /* 0x0000000110097824 */ /* 0x000fca00078e0209 */
[----:B------:R-:W-:Y:S01]  /*0c70*/  LOP3.LUT R0, R9, R0, RZ, 0xfc, !PT ;  /* 0x0000000009007212 */ /* 0x000fe200078efcff */
[----:B------:R-:W-:Y:S06]  /*0c80*/  BRA `(.L_x_18) ;  /* 0x0000000000107947 */ /* 0x000fec0003800000 */
.L_x_17:
[----:B------:R-:W-:-:S04]  /*0c90*/  LOP3.LUT R0, R0, 0x80000000, RZ, 0xc0, !PT ;  /* 0x8000000000007812 */ /* 0x000fc800078ec0ff */
[----:B------:R-:W-:Y:S01]  /*0ca0*/  LOP3.LUT R0, R0, 0x7f800000, RZ, 0xfc, !PT ;  /* 0x7f80000000007812 */ /* 0x000fe200078efcff */
[----:B------:R-:W-:Y:S06]  /*0cb0*/  BRA `(.L_x_18) ;  /* 0x0000000000047947 */ /* 0x000fec0003800000 */
.L_x_16:
[----:B------:R-:W-:-:S07]  /*0cc0*/  LEA R0, R11, R0, 0x17 ;  /* 0x000000000b007211 */ /* 0x000fce00078eb8ff */
.L_x_18:
[----:B------:R-:W-:Y:S05]  /*0cd0*/  BSYNC.RECONVERGENT B3 ;  /* 0x0000000000037941 */ /* 0x000fea0003800200 */
.L_x_15:
[----:B------:R-:W-:Y:S05]  /*0ce0*/  BRA `(.L_x_19) ;  /* 0x0000000000207947 */ /* 0x000fea0003800000 */
.L_x_14:
[----:B------:R-:W-:-:S04]  /*0cf0*/  LOP3.LUT R0, R14, 0x80000000, R9, 0x48, !PT ;  /* 0x800000000e007812 */ /* 0x000fc800078e4809 */
[----:B------:R-:W-:Y:S01]  /*0d00*/  LOP3.LUT R0, R0, 0x7f800000, RZ, 0xfc, !PT ;  /* 0x7f80000000007812 */ /* 0x000fe200078efcff */
[----:B------:R-:W-:Y:S06]  /*0d10*/  BRA `(.L_x_19) ;  /* 0x0000000000147947 */ /* 0x000fec0003800000 */
.L_x_13:
[----:B------:R-:W-:Y:S01]  /*0d20*/  LOP3.LUT R0, R14, 0x80000000, R9, 0x48, !PT ;  /* 0x800000000e007812 */ /* 0x000fe200078e4809 */
[----:B------:R-:W-:Y:S06]  /*0d30*/  BRA `(.L_x_19) ;  /* 0x00000000000c7947 */ /* 0x000fec0003800000 */
.L_x_12:
[----:B------:R-:W0:Y:S01]  /*0d40*/  MUFU.RSQ R0, -QNAN ;  /* 0xffc0000000007908 */ /* 0x000e220000001400 */
[----:B------:R-:W-:Y:S05]  /*0d50*/  BRA `(.L_x_19) ;  /* 0x0000000000047947 */ /* 0x000fea0003800000 */
.L_x_11:
[----:B------:R-:W-:-:S07]  /*0d60*/  FADD.FTZ R0, R0, 6 ;  /* 0x40c0000000007421 */ /* 0x000fce0000010000 */
.L_x_19:
[----:B------:R-:W-:Y:S05]  /*0d70*/  BSYNC.RECONVERGENT B0 ;  /* 0x0000000000007941 */ /* 0x000fea0003800200 */
.L_x_8:
[----:B------:R-:W-:-:S04]  /*0d80*/  IMAD.MOV.U32 R13, RZ, RZ, 0x0 ;  /* 0x00000000ff0d7424 */ /* 0x000fc800078e00ff */
[----:B0-----:R-:W-:Y:S05]  /*0d90*/  RET.REL.NODEC R12 `(_Z14tiledStencil3DPKfPf) ;  /* 0xfffffff00c987950 */ /* 0x001fea0003c3ffff */
.L_x_20:
[----:B------:R-:W-:-:S00]  /*0da0*/  BRA `(.L_x_20) ;  /* 0xfffffffc00fc7947 */ /* 0x000fc0000383ffff */
[----:B------:R-:W-:-:S00]  /*0db0*/  NOP ;  /* 0x0000000000007918 */ /* 0x000fc00000000000 */
        /* <DEDUP_REMOVED lines=12> */
.L_x_21:


//--------------------- .nv.shared._Z14tiledStencil3DPKfPf --------------------------
	.section	.nv.shared._Z14tiledStencil3DPKfPf,"aw",@nobits
	.sectionflags	@""
	.align	4
.nv.shared._Z14tiledStencil3DPKfPf:
	.zero		5024


//--------------------- .nv.shared.reserved.0     --------------------------
	.section	.nv.shared.reserved.0,"aw",@nobits
	.weak		__nv_reservedSMEM_offset_0_alias
	.size		__nv_reservedSMEM_offset_0_alias, 0, 64
	.other		__nv_reservedSMEM_offset_0_alias,@"STO_CUDA_RESERVED_SHARED STV_DEFAULT"
__nv_reservedSMEM_offset_0_alias:
	.zero		0
	.zero		64


//--------------------- .nv.constant0._Z14tiledStencil3DPKfPf --------------------------
	.section	.nv.constant0._Z14tiledStencil3DPKfPf,"a",@progbits
	.sectionflags	@""
	.align	4
.nv.constant0._Z14tiledStencil3DPKfPf:
	.zero		912


//--------------------- SYMBOLS --------------------------

	.type		.nv.reservedSmem.offset0,@object
	.size		.nv.reservedSmem.offset0,0x4
	.type		.nv.reservedSmem.cap,@object
	.size		.nv.reservedSmem.cap,0x4
